//
// Generated by NVIDIA NVVM Compiler
//
// Compiler Build ID: CL-36424714
// Cuda compilation tools, release 13.0, V13.0.88
// Based on NVVM 20.0.0
//

.version 9.0
.target sm_100
.address_size 64

	// .globl	_Z25evaluate_control_sequencePfS_S_S_
.extern .func  (.param .b32 func_retval0) vprintf
(
	.param .b64 vprintf_param_0,
	.param .b64 vprintf_param_1
)
;
.global .align 1 .b8 $str[16] = {105, 100, 32, 61, 32, 37, 100, 44, 32, 37, 46, 50, 102, 32, 10};
.global .align 1 .b8 $str$1[21] = {105, 100, 32, 61, 32, 37, 100, 44, 32, 99, 111, 115, 116, 61, 37, 46, 50, 102, 32, 10};

.visible .entry _Z25evaluate_control_sequencePfS_S_S_(
	.param .u64 .ptr .align 1 _Z25evaluate_control_sequencePfS_S_S__param_0,
	.param .u64 .ptr .align 1 _Z25evaluate_control_sequencePfS_S_S__param_1,
	.param .u64 .ptr .align 1 _Z25evaluate_control_sequencePfS_S_S__param_2,
	.param .u64 .ptr .align 1 _Z25evaluate_control_sequencePfS_S_S__param_3
)
{
	.local .align 16 .b8 	__local_depot0[16];
	.reg .b64 	%SP;
	.reg .b64 	%SPL;
	.reg .pred 	%p<2>;
	.reg .b32 	%r<48>;
	.reg .b64 	%rd<13>;

	mov.u64 	%SPL, __local_depot0;
	cvta.local.u64 	%SP, %SPL;
	mov.u32 	%r2, %ctaid.x;
	mov.u32 	%r3, %ntid.x;
	mov.u32 	%r4, %tid.x;
	mad.lo.s32 	%r1, %r2, %r3, %r4;
	setp.gt.s32 	%p1, %r1, 9;
	@%p1 bra 	$L__BB0_2;
	ld.param.u64 	%rd12, [_Z25evaluate_control_sequencePfS_S_S__param_0];
	add.u64 	%rd2, %SP, 0;
	add.u64 	%rd3, %SPL, 0;
	cvta.to.global.u64 	%rd4, %rd12;
	st.local.u32 	[%rd3], %r1;
	mov.u64 	%rd5, $str;
	cvta.global.u64 	%rd6, %rd5;
	{ // callseq 0, 0
	.param .b64 param0;
	st.param.b64 	[param0], %rd6;
	.param .b64 param1;
	st.param.b64 	[param1], %rd2;
	.param .b32 retval0;
	call.uni (retval0), 
	vprintf, 
	(
	param0, 
	param1
	);
	ld.param.b32 	%r5, [retval0];
	} // callseq 0
	st.local.u32 	[%rd3], %r1;
	{ // callseq 1, 0
	.param .b64 param0;
	st.param.b64 	[param0], %rd6;
	.param .b64 param1;
	st.param.b64 	[param1], %rd2;
	.param .b32 retval0;
	call.uni (retval0), 
	vprintf, 
	(
	param0, 
	param1
	);
	ld.param.b32 	%r7, [retval0];
	} // callseq 1
	st.local.u32 	[%rd3], %r1;
	{ // callseq 2, 0
	.param .b64 param0;
	st.param.b64 	[param0], %rd6;
	.param .b64 param1;
	st.param.b64 	[param1], %rd2;
	.param .b32 retval0;
	call.uni (retval0), 
	vprintf, 
	(
	param0, 
	param1
	);
	ld.param.b32 	%r9, [retval0];
	} // callseq 2
	st.local.u32 	[%rd3], %r1;
	{ // callseq 3, 0
	.param .b64 param0;
	st.param.b64 	[param0], %rd6;
	.param .b64 param1;
	st.param.b64 	[param1], %rd2;
	.param .b32 retval0;
	call.uni (retval0), 
	vprintf, 
	(
	param0, 
	param1
	);
	ld.param.b32 	%r11, [retval0];
	} // callseq 3
	st.local.u32 	[%rd3], %r1;
	{ // callseq 4, 0
	.param .b64 param0;
	st.param.b64 	[param0], %rd6;
	.param .b64 param1;
	st.param.b64 	[param1], %rd2;
	.param .b32 retval0;
	call.uni (retval0), 
	vprintf, 
	(
	param0, 
	param1
	);
	ld.param.b32 	%r13, [retval0];
	} // callseq 4
	st.local.u32 	[%rd3], %r1;
	{ // callseq 5, 0
	.param .b64 param0;
	st.param.b64 	[param0], %rd6;
	.param .b64 param1;
	st.param.b64 	[param1], %rd2;
	.param .b32 retval0;
	call.uni (retval0), 
	vprintf, 
	(
	param0, 
	param1
	);
	ld.param.b32 	%r15, [retval0];
	} // callseq 5
	st.local.u32 	[%rd3], %r1;
	{ // callseq 6, 0
	.param .b64 param0;
	st.param.b64 	[param0], %rd6;
	.param .b64 param1;
	st.param.b64 	[param1], %rd2;
	.param .b32 retval0;
	call.uni (retval0), 
	vprintf, 
	(
	param0, 
	param1
	);
	ld.param.b32 	%r17, [retval0];
	} // callseq 6
	st.local.u32 	[%rd3], %r1;
	{ // callseq 7, 0
	.param .b64 param0;
	st.param.b64 	[param0], %rd6;
	.param .b64 param1;
	st.param.b64 	[param1], %rd2;
	.param .b32 retval0;
	call.uni (retval0), 
	vprintf, 
	(
	param0, 
	param1
	);
	ld.param.b32 	%r19, [retval0];
	} // callseq 7
	st.local.u32 	[%rd3], %r1;
	{ // callseq 8, 0
	.param .b64 param0;
	st.param.b64 	[param0], %rd6;
	.param .b64 param1;
	st.param.b64 	[param1], %rd2;
	.param .b32 retval0;
	call.uni (retval0), 
	vprintf, 
	(
	param0, 
	param1
	);
	ld.param.b32 	%r21, [retval0];
	} // callseq 8
	st.local.u32 	[%rd3], %r1;
	{ // callseq 9, 0
	.param .b64 param0;
	st.param.b64 	[param0], %rd6;
	.param .b64 param1;
	st.param.b64 	[param1], %rd2;
	.param .b32 retval0;
	call.uni (retval0), 
	vprintf, 
	(
	param0, 
	param1
	);
	ld.param.b32 	%r23, [retval0];
	} // callseq 9
	st.local.u32 	[%rd3], %r1;
	{ // callseq 10, 0
	.param .b64 param0;
	st.param.b64 	[param0], %rd6;
	.param .b64 param1;
	st.param.b64 	[param1], %rd2;
	.param .b32 retval0;
	call.uni (retval0), 
	vprintf, 
	(
	param0, 
	param1
	);
	ld.param.b32 	%r25, [retval0];
	} // callseq 10
	st.local.u32 	[%rd3], %r1;
	{ // callseq 11, 0
	.param .b64 param0;
	st.param.b64 	[param0], %rd6;
	.param .b64 param1;
	st.param.b64 	[param1], %rd2;
	.param .b32 retval0;
	call.uni (retval0), 
	vprintf, 
	(
	param0, 
	param1
	);
	ld.param.b32 	%r27, [retval0];
	} // callseq 11
	st.local.u32 	[%rd3], %r1;
	{ // callseq 12, 0
	.param .b64 param0;
	st.param.b64 	[param0], %rd6;
	.param .b64 param1;
	st.param.b64 	[param1], %rd2;
	.param .b32 retval0;
	call.uni (retval0), 
	vprintf, 
	(
	param0, 
	param1
	);
	ld.param.b32 	%r29, [retval0];
	} // callseq 12
	st.local.u32 	[%rd3], %r1;
	{ // callseq 13, 0
	.param .b64 param0;
	st.param.b64 	[param0], %rd6;
	.param .b64 param1;
	st.param.b64 	[param1], %rd2;
	.param .b32 retval0;
	call.uni (retval0), 
	vprintf, 
	(
	param0, 
	param1
	);
	ld.param.b32 	%r31, [retval0];
	} // callseq 13
	st.local.u32 	[%rd3], %r1;
	{ // callseq 14, 0
	.param .b64 param0;
	st.param.b64 	[param0], %rd6;
	.param .b64 param1;
	st.param.b64 	[param1], %rd2;
	.param .b32 retval0;
	call.uni (retval0), 
	vprintf, 
	(
	param0, 
	param1
	);
	ld.param.b32 	%r33, [retval0];
	} // callseq 14
	st.local.u32 	[%rd3], %r1;
	{ // callseq 15, 0
	.param .b64 param0;
	st.param.b64 	[param0], %rd6;
	.param .b64 param1;
	st.param.b64 	[param1], %rd2;
	.param .b32 retval0;
	call.uni (retval0), 
	vprintf, 
	(
	param0, 
	param1
	);
	ld.param.b32 	%r35, [retval0];
	} // callseq 15
	st.local.u32 	[%rd3], %r1;
	{ // callseq 16, 0
	.param .b64 param0;
	st.param.b64 	[param0], %rd6;
	.param .b64 param1;
	st.param.b64 	[param1], %rd2;
	.param .b32 retval0;
	call.uni (retval0), 
	vprintf, 
	(
	param0, 
	param1
	);
	ld.param.b32 	%r37, [retval0];
	} // callseq 16
	st.local.u32 	[%rd3], %r1;
	{ // callseq 17, 0
	.param .b64 param0;
	st.param.b64 	[param0], %rd6;
	.param .b64 param1;
	st.param.b64 	[param1], %rd2;
	.param .b32 retval0;
	call.uni (retval0), 
	vprintf, 
	(
	param0, 
	param1
	);
	ld.param.b32 	%r39, [retval0];
	} // callseq 17
	st.local.u32 	[%rd3], %r1;
	{ // callseq 18, 0
	.param .b64 param0;
	st.param.b64 	[param0], %rd6;
	.param .b64 param1;
	st.param.b64 	[param1], %rd2;
	.param .b32 retval0;
	call.uni (retval0), 
	vprintf, 
	(
	param0, 
	param1
	);
	ld.param.b32 	%r41, [retval0];
	} // callseq 18
	st.local.u32 	[%rd3], %r1;
	{ // callseq 19, 0
	.param .b64 param0;
	st.param.b64 	[param0], %rd6;
	.param .b64 param1;
	st.param.b64 	[param1], %rd2;
	.param .b32 retval0;
	call.uni (retval0), 
	vprintf, 
	(
	param0, 
	param1
	);
	ld.param.b32 	%r43, [retval0];
	} // callseq 19
	mul.wide.s32 	%rd7, %r1, 4;
	add.s64 	%rd8, %rd4, %rd7;
	mov.b32 	%r45, 0;
	st.global.u32 	[%rd8], %r45;
	st.local.u32 	[%rd3], %r1;
	mov.b64 	%rd9, 0;
	st.local.u64 	[%rd3+8], %rd9;
	mov.u64 	%rd10, $str$1;
	cvta.global.u64 	%rd11, %rd10;
	{ // callseq 20, 0
	.param .b64 param0;
	st.param.b64 	[param0], %rd11;
	.param .b64 param1;
	st.param.b64 	[param1], %rd2;
	.param .b32 retval0;
	call.uni (retval0), 
	vprintf, 
	(
	param0, 
	param1
	);
	ld.param.b32 	%r46, [retval0];
	} // callseq 20
$L__BB0_2:
	ret;

}


// ===== COMPILED SASS (sm_100) =====

	.target	sm_100

	.elftype	@"ET_EXEC"


//--------------------- .note.nv.tkinfo           --------------------------
	.section	.note.nv.tkinfo,"",@"SHT_NOTE"
	.sectionflags	@"SHF_NOTE_NV_TKINFO"
	.tkinfo
        /*0018*/ 	.word	0x00000002
        /*0030*/ 	.string	""
        /*0030*/ 	.string	"ptxas"
        /*0030*/ 	.string	"Cuda compilation tools, release 13.0, V13.0.88"
        /*0030*/ 	.string	"Build cuda_13.0.r13.0/compiler.36424714_0"
        /*0030*/ 	.string	"-arch sm_100 -m 64 "



//--------------------- .note.nv.cuinfo           --------------------------
	.section	.note.nv.cuinfo,"",@"SHT_NOTE"
	.sectionflags	@"SHF_NOTE_NV_CUINFO"
        /*0018*/ 	.short	0x0002
        /*001a*/ 	.short	0x0064
        /*001c*/ 	.short	0x0082
	.zero		2


//--------------------- .nv.info                  --------------------------
	.section	.nv.info,"",@"SHT_CUDA_INFO"
	.align	4


	//----- nvinfo : EIATTR_REGCOUNT
	.align		4
        /*0000*/ 	.byte	0x04, 0x2f
        /*0002*/ 	.short	(.L_3 - .L_2)
	.align		4
.L_2:
        /*0004*/ 	.word	index@(_Z25evaluate_control_sequencePfS_S_S_)
        /*0008*/ 	.word	0x00000019


	//----- nvinfo : EIATTR_FRAME_SIZE
	.align		4
.L_3:
        /*000c*/ 	.byte	0x04, 0x11
        /*000e*/ 	.short	(.L_5 - .L_4)
	.align		4
.L_4:
        /*0010*/ 	.word	index@(_Z25evaluate_control_sequencePfS_S_S_)
        /*0014*/ 	.word	0x00000010


	//----- nvinfo : EIATTR_MIN_STACK_SIZE
	.align		4
.L_5:
        /*0018*/ 	.byte	0x04, 0x12
        /*001a*/ 	.short	(.L_7 - .L_6)
	.align		4
.L_6:
        /*001c*/ 	.word	index@(_Z25evaluate_control_sequencePfS_S_S_)
        /*0020*/ 	.word	0x00000010
.L_7:


//--------------------- .nv.compat                --------------------------
	.section	.nv.compat,"",@"SHT_CUDA_COMPAT_INFO"
	.align	4
        /*0000*/ 	.byte	0x02, 0x09, 0x00, 0x00, 0x02, 0x02, 0x01, 0x00, 0x02, 0x05, 0x05, 0x00, 0x03, 0x07, 0x01, 0x01
        /*0010*/ 	.byte	0x02, 0x03, 0x00, 0x00, 0x02, 0x06, 0x01, 0x00, 0x04, 0x0b, 0x08, 0x00, 0x09, 0x00, 0x00, 0x00
        /*0020*/ 	.byte	0x00, 0x00, 0x00, 0x00


//--------------------- .nv.info._Z25evaluate_control_sequencePfS_S_S_ --------------------------
	.section	.nv.info._Z25evaluate_control_sequencePfS_S_S_,"",@"SHT_CUDA_INFO"
	.sectionflags	@""
	.align	4


	//----- nvinfo : EIATTR_CUDA_API_VERSION
	.align		4
        /*0000*/ 	.byte	0x04, 0x37
        /*0002*/ 	.short	(.L_9 - .L_8)
.L_8:
        /*0004*/ 	.word	0x00000082


	//----- nvinfo : EIATTR_KPARAM_INFO
	.align		4
.L_9:
        /*0008*/ 	.byte	0x04, 0x17
        /*000a*/ 	.short	(.L_11 - .L_10)
.L_10:
        /*000c*/ 	.word	0x00000000
        /*0010*/ 	.short	0x0003
        /*0012*/ 	.short	0x0018
        /*0014*/ 	.byte	0x00, 0xf5, 0x21, 0x00


	//----- nvinfo : EIATTR_KPARAM_INFO
	.align		4
.L_11:
        /*0018*/ 	.byte	0x04, 0x17
        /*001a*/ 	.short	(.L_13 - .L_12)
.L_12:
        /*001c*/ 	.word	0x00000000
        /*0020*/ 	.short	0x0002
        /*0022*/ 	.short	0x0010
        /*0024*/ 	.byte	0x00, 0xf5, 0x21, 0x00


	//----- nvinfo : EIATTR_KPARAM_INFO
	.align		4
.L_13:
        /*0028*/ 	.byte	0x04, 0x17
        /*002a*/ 	.short	(.L_15 - .L_14)
.L_14:
        /*002c*/ 	.word	0x00000000
        /*0030*/ 	.short	0x0001
        /*0032*/ 	.short	0x0008
        /*0034*/ 	.byte	0x00, 0xf5, 0x21, 0x00


	//----- nvinfo : EIATTR_KPARAM_INFO
	.align		4
.L_15:
        /*0038*/ 	.byte	0x04, 0x17
        /*003a*/ 	.short	(.L_17 - .L_16)
.L_16:
        /*003c*/ 	.word	0x00000000
        /*0040*/ 	.short	0x0000
        /*0042*/ 	.short	0x0000
        /*0044*/ 	.byte	0x00, 0xf5, 0x21, 0x00


	//----- nvinfo : EIATTR_SPARSE_MMA_MASK
	.align		4
.L_17:
        /*0048*/ 	.byte	0x03, 0x50
        /*004a*/ 	.short	0x0000


	//----- nvinfo : EIATTR_MAXREG_COUNT
	.align		4
        /*004c*/ 	.byte	0x03, 0x1b
        /*004e*/ 	.short	0x00ff


	//----- nvinfo : EIATTR_EXTERNS
	.align		4
        /*0050*/ 	.byte	0x04, 0x0f
        /*0052*/ 	.short	(.L_19 - .L_18)


	//   ....[0]....
	.align		4
.L_18:
        /*0054*/ 	.word	index@(vprintf)


	//----- nvinfo : EIATTR_MERCURY_ISA_VERSION
	.align		4
.L_19:
        /*0058*/ 	.byte	0x03, 0x5f
        /*005a*/ 	.short	0x0101


	//----- nvinfo : EIATTR_VRC_CTA_INIT_COUNT
	.align		4
        /*005c*/ 	.byte	0x02, 0x4a
	.zero		1
	.zero		1


	//----- nvinfo : EIATTR_SYSCALL_OFFSETS
	.align		4
        /*0060*/ 	.byte	0x04, 0x46
        /*0062*/ 	.short	(.L_21 - .L_20)


	//   ....[0]....
.L_20:
        /*0064*/ 	.word	0x00000150


	//   ....[1]....
        /*0068*/ 	.word	0x000001e0


	//   ....[2]....
        /*006c*/ 	.word	0x00000270


	//   ....[3]....
        /*0070*/ 	.word	0x00000300


	//   ....[4]....
        /*0074*/ 	.word	0x00000390


	//   ....[5]....
        /*0078*/ 	.word	0x00000420


	//   ....[6]....
        /*007c*/ 	.word	0x000004b0


	//   ....[7]....
        /*0080*/ 	.word	0x00000540


	//   ....[8]....
        /*0084*/ 	.word	0x000005d0


	//   ....[9]....
        /*0088*/ 	.word	0x00000660


	//   ....[10]....
        /*008c*/ 	.word	0x000006f0


	//   ....[11]....
        /*0090*/ 	.word	0x00000780


	//   ....[12]....
        /*0094*/ 	.word	0x00000810


	//   ....[13]....
        /*0098*/ 	.word	0x000008a0


	//   ....[14]....
        /*009c*/ 	.word	0x00000930


	//   ....[15]....
        /*00a0*/ 	.word	0x000009c0


	//   ....[16]....
        /*00a4*/ 	.word	0x00000a50


	//   ....[17]....
        /*00a8*/ 	.word	0x00000ae0


	//   ....[18]....
        /*00ac*/ 	.word	0x00000b70


	//   ....[19]....
        /*00b0*/ 	.word	0x00000c10


	//   ....[20]....
        /*00b4*/ 	.word	0x00000d00


	//----- nvinfo : EIATTR_EXIT_INSTR_OFFSETS
	.align		4
.L_21:
        /*00b8*/ 	.byte	0x04, 0x1c
        /*00ba*/ 	.short	(.L_23 - .L_22)


	//   ....[0]....
.L_22:
        /*00bc*/ 	.word	0x000000b0


	//   ....[1]....
        /*00c0*/ 	.word	0x00000d10


	//----- nvinfo : EIATTR_CRS_STACK_SIZE
	.align		4
.L_23:
        /*00c4*/ 	.byte	0x04, 0x1e
        /*00c6*/ 	.short	(.L_25 - .L_24)
.L_24:
        /*00c8*/ 	.word	0x00000000


	//----- nvinfo : EIATTR_CBANK_PARAM_SIZE
	.align		4
.L_25:
        /*00cc*/ 	.byte	0x03, 0x19
        /*00ce*/ 	.short	0x0020


	//----- nvinfo : EIATTR_PARAM_CBANK
	.align		4
        /*00d0*/ 	.byte	0x04, 0x0a
        /*00d2*/ 	.short	(.L_27 - .L_26)
	.align		4
.L_26:
        /*00d4*/ 	.word	index@(.nv.constant0._Z25evaluate_control_sequencePfS_S_S_)
        /*00d8*/ 	.short	0x0380
        /*00da*/ 	.short	0x0020


	//----- nvinfo : EIATTR_SW_WAR
	.align		4
.L_27:
        /*00dc*/ 	.byte	0x04, 0x36
        /*00de*/ 	.short	(.L_29 - .L_28)
.L_28:
        /*00e0*/ 	.word	0x00000008
.L_29:


//--------------------- .nv.callgraph             --------------------------
	.section	.nv.callgraph,"",@"SHT_CUDA_CALLGRAPH"
	.align	4
	.sectionentsize	8
	.align		4
        /*0000*/ 	.word	0x00000000
	.align		4
        /*0004*/ 	.word	0xffffffff
	.align		4
        /*0008*/ 	.word	index@(_Z25evaluate_control_sequencePfS_S_S_)
	.align		4
        /*000c*/ 	.word	index@(vprintf)
	.align		4
        /*0010*/ 	.word	0x00000000
	.align		4
        /*0014*/ 	.word	0xfffffffe
	.align		4
        /*0018*/ 	.word	0x00000000
	.align		4
        /*001c*/ 	.word	0xfffffffd
	.align		4
        /*0020*/ 	.word	0x00000000
	.align		4
        /*0024*/ 	.word	0xfffffffc


//--------------------- .nv.constant4             --------------------------
	.section	.nv.constant4,"a",@progbits
	.align	8
	.align		8
.nv.constant4:
        /*0000*/ 	.dword	vprintf
	.align		8
        /*0008*/ 	.dword	$str
	.align		8
        /*0010*/ 	.dword	$str$1


//--------------------- .text._Z25evaluate_control_sequencePfS_S_S_ --------------------------
	.section	.text._Z25evaluate_control_sequencePfS_S_S_,"ax",@progbits
	.align	128
        .global         _Z25evaluate_control_sequencePfS_S_S_
        .type           _Z25evaluate_control_sequencePfS_S_S_,@function
        .size           _Z25evaluate_control_sequencePfS_S_S_,(.L_x_22 - _Z25evaluate_control_sequencePfS_S_S_)
        .other          _Z25evaluate_control_sequencePfS_S_S_,@"STO_CUDA_ENTRY STV_DEFAULT"
_Z25evaluate_control_sequencePfS_S_S_:
.text._Z25evaluate_control_sequencePfS_S_S_:
[----:B------:R-:W0:Y:S01]  /*0000*/  LDC R1, c[0x0][0x37c] ;  /* 0x0000df00ff017b82 */ /* 0x000e220000000800 */
[----:B------:R-:W1:Y:S01]  /*0010*/  S2R R3, SR_TID.X ;  /* 0x0000000000037919 */ /* 0x000e620000002100 */
[----:B------:R-:W2:Y:S06]  /*0020*/  LDCU UR5, c[0x0][0x2fc] ;  /* 0x00005f80ff0577ac */ /* 0x000eac0008000800 */
[----:B------:R-:W1:Y:S01]  /*0030*/  S2UR UR6, SR_CTAID.X ;  /* 0x00000000000679c3 */ /* 0x000e620000002500 */
[----:B0-----:R-:W-:Y:S01]  /*0040*/  VIADD R1, R1, 0xfffffff0 ;  /* 0xfffffff001017836 */ /* 0x001fe20000000000 */
[----:B------:R-:W0:Y:S06]  /*0050*/  LDCU UR4, c[0x0][0x2f8] ;  /* 0x00005f00ff0477ac */ /* 0x000e2c0008000800 */
[----:B------:R-:W1:Y:S01]  /*0060*/  LDC R22, c[0x0][0x360] ;  /* 0x0000d800ff167b82 */ /* 0x000e620000000800 */
[----:B0-----:R-:W-:-:S05]  /*0070*/  IADD3 R19, P1, PT, R1, UR4, RZ ;  /* 0x0000000401137c10 */ /* 0x001fca000ff3e0ff */
[----:B--2---:R-:W-:Y:S02]  /*0080*/  IMAD.X R18, RZ, RZ, UR5, P1 ;  /* 0x00000005ff127e24 */ /* 0x004fe400088e06ff */
[----:B-1----:R-:W-:-:S05]  /*0090*/  IMAD R22, R22, UR6, R3 ;  /* 0x0000000616167c24 */ /* 0x002fca000f8e0203 */
[----:B------:R-:W-:-:S13]  /*00a0*/  ISETP.GT.AND P0, PT, R22, 0x9, PT ;  /* 0x000000091600780c */ /* 0x000fda0003f04270 */
[----:B------:R-:W-:Y:S05]  /*00b0*/  @P0 EXIT ;  /* 0x000000000000094d */ /* 0x000fea0003800000 */
[----:B------:R-:W-:Y:S01]  /*00c0*/  MOV R2, 0x0 ;  /* 0x0000000000027802 */ /* 0x000fe20000000f00 */
[----:B------:R0:W-:Y:S01]  /*00d0*/  STL [R1], R22 ;  /* 0x0000001601007387 */ /* 0x0001e20000100800 */
[----:B------:R-:W1:Y:S01]  /*00e0*/  LDCU.64 UR4, c[0x4][0x8] ;  /* 0x01000100ff0477ac */ /* 0x000e620008000a00 */
[----:B------:R-:W-:Y:S01]  /*00f0*/  IMAD.MOV.U32 R6, RZ, RZ, R19 ;  /* 0x000000ffff067224 */ /* 0x000fe200078e0013 */
[----:B------:R0:W2:Y:S01]  /*0100*/  LDC.64 R8, c[0x4][R2] ;  /* 0x0100000002087b82 */ /* 0x0000a20000000a00 */
[----:B------:R-:W-:Y:S02]  /*0110*/  MOV R7, R18 ;  /* 0x0000001200077202 */ /* 0x000fe40000000f00 */
[----:B-1----:R-:W-:Y:S01]  /*0120*/  MOV R4, UR4 ;  /* 0x0000000400047c02 */ /* 0x002fe20008000f00 */
[----:B0-----:R-:W-:-:S07]  /*0130*/  IMAD.U32 R5, RZ, RZ, UR5 ;  /* 0x00000005ff057e24 */ /* 0x001fce000f8e00ff */
[----:B------:R-:W-:-:S07]  /*0140*/  LEPC R20, `(.L_x_0) ;  /* 0x000000001014794e */ /* 0x000fce0000000000 */
[----:B--2---:R-:W-:Y:S05]  /*0150*/  CALL.ABS.NOINC R8 ;  /* 0x0000000008007343 */ /* 0x004fea0003c00000 */
.L_x_0:
[----:B------:R0:W-:Y:S01]  /*0160*/  STL [R1], R22 ;  /* 0x0000001601007387 */ /* 0x0001e20000100800 */
[----:B------:R0:W1:Y:S01]  /*0170*/  LDC.64 R8, c[0x4][R2] ;  /* 0x0100000002087b82 */ /* 0x0000620000000a00 */
[----:B------:R-:W2:Y:S01]  /*0180*/  LDCU.64 UR4, c[0x4][0x8] ;  /* 0x01000100ff0477ac */ /* 0x000ea20008000a00 */
[----:B------:R-:W-:Y:S01]  /*0190*/  MOV R6, R19 ;  /* 0x0000001300067202 */ /* 0x000fe20000000f00 */
[----:B------:R-:W-:Y:S02]  /*01a0*/  IMAD.MOV.U32 R7, RZ, RZ, R18 ;  /* 0x000000ffff077224 */ /* 0x000fe400078e0012 */
[----:B--2---:R-:W-:Y:S02]  /*01b0*/  IMAD.U32 R4, RZ, RZ, UR4 ;  /* 0x00000004ff047e24 */ /* 0x004fe4000f8e00ff */
[----:B0-----:R-:W-:-:S07]  /*01c0*/  IMAD.U32 R5, RZ, RZ, UR5 ;  /* 0x00000005ff057e24 */ /* 0x001fce000f8e00ff */
[----:B------:R-:W-:-:S07]  /*01d0*/  LEPC R20, `(.L_x_1) ;  /* 0x000000001014794e */ /* 0x000fce0000000000 */
[----:B-1----:R-:W-:Y:S05]  /*01e0*/  CALL.ABS.NOINC R8 ;  /* 0x0000000008007343 */ /* 0x002fea0003c00000 */
.L_x_1:
[----:B------:R0:W-:Y:S01]  /*01f0*/  STL [R1], R22 ;  /* 0x0000001601007387 */ /* 0x0001e20000100800 */
[----:B------:R0:W1:Y:S01]  /*0200*/  LDC.64 R8, c[0x4][R2] ;  /* 0x0100000002087b82 */ /* 0x0000620000000a00 */
[----:B------:R-:W2:Y:S01]  /*0210*/  LDCU.64 UR4, c[0x4][0x8] ;  /* 0x01000100ff0477ac */ /* 0x000ea20008000a00 */
[----:B------:R-:W-:Y:S02]  /*0220*/  IMAD.MOV.U32 R6, RZ, RZ, R19 ;  /* 0x000000ffff067224 */ /* 0x000fe400078e0013 */
[----:B------:R-:W-:Y:S02]  /*0230*/  IMAD.MOV.U32 R7, RZ, RZ, R18 ;  /* 0x000000ffff077224 */ /* 0x000fe400078e0012 */
[----:B--2---:R-:W-:Y:S01]  /*0240*/  IMAD.U32 R4, RZ, RZ, UR4 ;  /* 0x00000004ff047e24 */ /* 0x004fe2000f8e00ff */
[----:B0-----:R-:W-:-:S07]  /*0250*/  MOV R5, UR5 ;  /* 0x0000000500057c02 */ /* 0x001fce0008000f00 */
[----:B------:R-:W-:-:S07]  /*0260*/  LEPC R20, `(.L_x_2) ;  /* 0x000000001014794e */ /* 0x000fce0000000000 */
[----:B-1----:R-:W-:Y:S05]  /*0270*/  CALL.ABS.NOINC R8 ;  /* 0x0000000008007343 */ /* 0x002fea0003c00000 */
.L_x_2:
[----:B------:R0:W-:Y:S01]  /*0280*/  STL [R1], R22 ;  /* 0x0000001601007387 */ /* 0x0001e20000100800 */
[----:B------:R0:W1:Y:S01]  /*0290*/  LDC.64 R8, c[0x4][R2] ;  /* 0x0100000002087b82 */ /* 0x0000620000000a00 */
[----:B------:R-:W2:Y:S01]  /*02a0*/  LDCU.64 UR4, c[0x4][0x8] ;  /* 0x01000100ff0477ac */ /* 0x000ea20008000a00 */
[----:B------:R-:W-:Y:S01]  /*02b0*/  IMAD.MOV.U32 R6, RZ, RZ, R19 ;  /* 0x000000ffff067224 */ /* 0x000fe200078e0013 */
[----:B------:R-:W-:Y:S02]  /*02c0*/  MOV R7, R18 ;  /* 0x0000001200077202 */ /* 0x000fe40000000f00 */
[----:B--2---:R-:W-:Y:S01]  /*02d0*/  MOV R4, UR4 ;  /* 0x0000000400047c02 */ /* 0x004fe20008000f00 */
[----:B0-----:R-:W-:-:S07]  /*02e0*/  IMAD.U32 R5, RZ, RZ, UR5 ;  /* 0x00000005ff057e24 */ /* 0x001fce000f8e00ff */
[----:B------:R-:W-:-:S07]  /*02f0*/  LEPC R20, `(.L_x_3) ;  /* 0x000000001014794e */ /* 0x000fce0000000000 */
[----:B-1----:R-:W-:Y:S05]  /*0300*/  CALL.ABS.NOINC R8 ;  /* 0x0000000008007343 */ /* 0x002fea0003c00000 */
.L_x_3:
        /* <DEDUP_REMOVED lines=9> */
.L_x_4:
        /* <DEDUP_REMOVED lines=9> */
.L_x_5:
        /* <DEDUP_REMOVED lines=9> */
.L_x_6:
        /* <DEDUP_REMOVED lines=9> */
.L_x_7:
        /* <DEDUP_REMOVED lines=9> */
.L_x_8:
        /* <DEDUP_REMOVED lines=9> */
.L_x_9:
        /* <DEDUP_REMOVED lines=9> */
.L_x_10:
        /* <DEDUP_REMOVED lines=9> */
.L_x_11:
        /* <DEDUP_REMOVED lines=9> */
.L_x_12:
        /* <DEDUP_REMOVED lines=9> */
.L_x_13:
        /* <DEDUP_REMOVED lines=9> */
.L_x_14:
        /* <DEDUP_REMOVED lines=9> */
.L_x_15:
[----:B------:R0:W-:Y:S01]  /*09d0*/  STL [R1], R22 ;  /* 0x0000001601007387 */ /* 0x0001e20000100800 */
[----:B------:R0:W1:Y:S01]  /*09e0*/  LDC.64 R8, c[0x4][R2] ;  /* 0x0100000002087b82 */ /* 0x0000620000000a00 */
[----:B------:R-:W2:Y:S01]  /*09f0*/  LDCU.64 UR4, c[0x4][0x8] ;  /* 0x01000100ff0477ac */ /* 0x000ea20008000a00 */
[----:B------:R-:W-:Y:S01]  /*0a00*/  IMAD.MOV.U32 R6, RZ, RZ, R19 ;  /* 0x000000ffff067224 */ /* 0x000fe200078e0013 */
[----:B------:R-:W-:Y:S01]  /*0a10*/  MOV R7, R18 ;  /* 0x0000001200077202 */ /* 0x000fe20000000f00 */
[----:B--2---:R-:W-:Y:S01]  /*0a20*/  IMAD.U32 R4, RZ, RZ, UR4 ;  /* 0x00000004ff047e24 */ /* 0x004fe2000f8e00ff */
[----:B0-----:R-:W-:-:S07]  /*0a30*/  MOV R5, UR5 ;  /* 0x0000000500057c02 */ /* 0x001fce0008000f00 */
[----:B------:R-:W-:-:S07]  /*0a40*/  LEPC R20, `(.L_x_16) ;  /* 0x000000001014794e */ /* 0x000fce0000000000 */
[----:B-1----:R-:W-:Y:S05]  /*0a50*/  CALL.ABS.NOINC R8 ;  /* 0x0000000008007343 */ /* 0x002fea0003c00000 */
.L_x_16:
        /* <DEDUP_REMOVED lines=9> */
.L_x_17:
        /* <DEDUP_REMOVED lines=9> */
.L_x_18:
[----:B------:R0:W-:Y:S01]  /*0b80*/  STL [R1], R22 ;  /* 0x0000001601007387 */ /* 0x0001e20000100800 */
[----:B------:R0:W1:Y:S01]  /*0b90*/  LDC.64 R8, c[0x4][R2] ;  /* 0x0100000002087b82 */ /* 0x0000620000000a00 */
[----:B------:R-:W2:Y:S01]  /*0ba0*/  LDCU.64 UR4, c[0x4][0x8] ;  /* 0x01000100ff0477ac */ /* 0x000ea20008000a00 */
[----:B------:R-:W-:Y:S01]  /*0bb0*/  IMAD.MOV.U32 R6, RZ, RZ, R19 ;  /* 0x000000ffff067224 */ /* 0x000fe200078e0013 */
[----:B------:R-:W-:-:S05]  /*0bc0*/  MOV R7, R18 ;  /* 0x0000001200077202 */ /* 0x000fca0000000f00 */
[----:B------:R-:W3:Y:S01]  /*0bd0*/  LDC.64 R16, c[0x0][0x358] ;  /* 0x0000d600ff107b82 */ /* 0x000ee20000000a00 */
[----:B--2---:R-:W-:Y:S01]  /*0be0*/  IMAD.U32 R4, RZ, RZ, UR4 ;  /* 0x00000004ff047e24 */ /* 0x004fe2000f8e00ff */
[----:B0-----:R-:W-:-:S07]  /*0bf0*/  MOV R5, UR5 ;  /* 0x0000000500057c02 */ /* 0x001fce0008000f00 */
[----:B------:R-:W-:-:S07]  /*0c00*/  LEPC R20, `(.L_x_19) ;  /* 0x000000001014794e */ /* 0x000fce0000000000 */
[----:B-1-3--:R-:W-:Y:S05]  /*0c10*/  CALL.ABS.NOINC R8 ;  /* 0x0000000008007343 */ /* 0x00afea0003c00000 */
.L_x_19:
[----:B------:R-:W0:Y:S01]  /*0c20*/  LDC.64 R8, c[0x0][0x380] ;  /* 0x0000e000ff087b82 */ /* 0x000e220000000a00 */
[----:B------:R-:W-:Y:S01]  /*0c30*/  R2UR UR6, R16 ;  /* 0x00000000100672ca */ /* 0x000fe200000e0000 */
[----:B------:R1:W-:Y:S01]  /*0c40*/  STL [R1], R22 ;  /* 0x0000001601007387 */ /* 0x0003e20000100800 */
[----:B------:R-:W-:Y:S01]  /*0c50*/  R2UR UR7, R17 ;  /* 0x00000000110772ca */ /* 0x000fe200000e0000 */
[----:B------:R-:W2:Y:S01]  /*0c60*/  LDCU.64 UR4, c[0x4][0x10] ;  /* 0x01000200ff0477ac */ /* 0x000ea20008000a00 */
[----:B------:R-:W-:Y:S01]  /*0c70*/  IMAD.MOV.U32 R6, RZ, RZ, R19 ;  /* 0x000000ffff067224 */ /* 0x000fe200078e0013 */
[----:B------:R1:W-:Y:S01]  /*0c80*/  STL.64 [R1+0x8], RZ ;  /* 0x000008ff01007387 */ /* 0x0003e20000100a00 */
[----:B------:R-:W-:Y:S01]  /*0c90*/  MOV R7, R18 ;  /* 0x0000001200077202 */ /* 0x000fe20000000f00 */
[----:B------:R-:W3:Y:S01]  /*0ca0*/  LDC.64 R2, c[0x4][R2] ;  /* 0x0100000002027b82 */ /* 0x000ee20000000a00 */
[----:B--2---:R-:W-:Y:S01]  /*0cb0*/  IMAD.U32 R4, RZ, RZ, UR4 ;  /* 0x00000004ff047e24 */ /* 0x004fe2000f8e00ff */
[----:B------:R-:W-:Y:S01]  /*0cc0*/  MOV R5, UR5 ;  /* 0x0000000500057c02 */ /* 0x000fe20008000f00 */
[----:B0-----:R-:W-:-:S05]  /*0cd0*/  IMAD.WIDE R8, R22, 0x4, R8 ;  /* 0x0000000416087825 */ /* 0x001fca00078e0208 */
[----:B------:R1:W-:Y:S02]  /*0ce0*/  STG.E desc[UR6][R8.64], RZ ;  /* 0x000000ff08007986 */ /* 0x0003e4000c101906 */
[----:B------:R-:W-:-:S07]  /*0cf0*/  LEPC R20, `(.L_x_20) ;  /* 0x000000001014794e */ /* 0x000fce0000000000 */
[----:B-1-3--:R-:W-:Y:S05]  /*0d00*/  CALL.ABS.NOINC R2 ;  /* 0x0000000002007343 */ /* 0x00afea0003c00000 */
.L_x_20:
[----:B------:R-:W-:Y:S05]  /*0d10*/  EXIT ;  /* 0x000000000000794d */ /* 0x000fea0003800000 */
.L_x_21:
[----:B------:R-:W-:-:S00]  /*0d20*/  BRA `(.L_x_21) ;  /* 0xfffffffc00fc7947 */ /* 0x000fc0000383ffff */
[----:B------:R-:W-:-:S00]  /*0d30*/  NOP ;  /* 0x0000000000007918 */ /* 0x000fc00000000000 */
        /* <DEDUP_REMOVED lines=12> */
.L_x_22:


//--------------------- .nv.global.init           --------------------------
	.section	.nv.global.init,"aw",@progbits
.nv.global.init:
	.type		$str,@object
	.size		$str,($str$1 - $str)
$str:
        /*0000*/ 	.byte	0x69, 0x64, 0x20, 0x3d, 0x20, 0x25, 0x64, 0x2c, 0x20, 0x25, 0x2e, 0x32, 0x66, 0x20, 0x0a, 0x00
	.type		$str$1,@object
	.size		$str$1,(.L_1 - $str$1)
$str$1:
        /*0010*/ 	.byte	0x69, 0x64, 0x20, 0x3d, 0x20, 0x25, 0x64, 0x2c, 0x20, 0x63, 0x6f, 0x73, 0x74, 0x3d, 0x25, 0x2e
        /*0020*/ 	.byte	0x32, 0x66, 0x20, 0x0a, 0x00
.L_1:


//--------------------- .nv.shared.reserved.0     --------------------------
	.section	.nv.shared.reserved.0,"aw",@nobits
	.weak		__nv_reservedSMEM_offset_0_alias
	.size		__nv_reservedSMEM_offset_0_alias, 0, 64
	.other		__nv_reservedSMEM_offset_0_alias,@"STO_CUDA_RESERVED_SHARED STV_DEFAULT"
__nv_reservedSMEM_offset_0_alias:
	.zero		0
	.zero		64


//--------------------- .nv.constant0._Z25evaluate_control_sequencePfS_S_S_ --------------------------
	.section	.nv.constant0._Z25evaluate_control_sequencePfS_S_S_,"a",@progbits
	.sectionflags	@""
	.align	4
.nv.constant0._Z25evaluate_control_sequencePfS_S_S_:
	.zero		928


//--------------------- SYMBOLS --------------------------

	.type		.nv.reservedSmem.offset0,@object
	.size		.nv.reservedSmem.offset0,0x4
	.type		vprintf,@function
